	.headerflags	@"EF_CUDA_TEXMODE_UNIFIED EF_CUDA_64BIT_ADDRESS EF_CUDA_ACCELERATORS EF_CUDA_SM90 EF_CUDA_VIRTUAL_SM(EF_CUDA_SM90)"
	.elftype	@"ET_EXEC"


//--------------------- .nv.info                  --------------------------
	.section	.nv.info,"",@"SHT_CUDA_INFO"
	.align	4


	//----- nvinfo : EIATTR_REGCOUNT
	.align		4
        /*0000*/ 	.byte	0x04, 0x2f
        /*0002*/ 	.short	(.L_2 - .L_1)
	.align		4
.L_1:
        /*0004*/ 	.word	index@(triton_poi_fused__log_softmax_convolution_38)
        /*0008*/ 	.word	0x00000020


	//----- nvinfo : EIATTR_MIN_STACK_SIZE
	.align		4
.L_2:
        /*000c*/ 	.byte	0x04, 0x12
        /*000e*/ 	.short	(.L_4 - .L_3)
	.align		4
.L_3:
        /*0010*/ 	.word	index@(triton_poi_fused__log_softmax_convolution_38)
        /*0014*/ 	.word	0x00000000


	//----- nvinfo : EIATTR_FRAME_SIZE
	.align		4
.L_4:
        /*0018*/ 	.byte	0x04, 0x11
        /*001a*/ 	.short	(.L_6 - .L_5)
	.align		4
.L_5:
        /*001c*/ 	.word	index@(triton_poi_fused__log_softmax_convolution_38)
        /*0020*/ 	.word	0x00000000


	//----- nvinfo : EIATTR_MIN_STACK_SIZE
	.align		4
.L_6:
        /*0024*/ 	.byte	0x04, 0x12
        /*0026*/ 	.short	(.L_8 - .L_7)
	.align		4
.L_7:
        /*0028*/ 	.word	index@(triton_poi_fused__log_softmax_convolution_38)
        /*002c*/ 	.word	0x00000000
.L_8:


//--------------------- .nv.info.triton_poi_fused__log_softmax_convolution_38 --------------------------
	.section	.nv.info.triton_poi_fused__log_softmax_convolution_38,"",@"SHT_CUDA_INFO"
	.sectionflags	@""
	.align	4


	//----- nvinfo : EIATTR_CUDA_API_VERSION
	.align		4
        /*0000*/ 	.byte	0x04, 0x37
        /*0002*/ 	.short	(.L_10 - .L_9)
.L_9:
        /*0004*/ 	.word	0x0000007c


	//----- nvinfo : EIATTR_KPARAM_INFO
	.align		4
.L_10:
        /*0008*/ 	.byte	0x04, 0x17
        /*000a*/ 	.short	(.L_12 - .L_11)
.L_11:
        /*000c*/ 	.word	0x00000000
        /*0010*/ 	.short	0x0006
        /*0012*/ 	.short	0x002c
        /*0014*/ 	.byte	0x00, 0xf0, 0x11, 0x00


	//----- nvinfo : EIATTR_KPARAM_INFO
	.align		4
.L_12:
        /*0018*/ 	.byte	0x04, 0x17
        /*001a*/ 	.short	(.L_14 - .L_13)
.L_13:
        /*001c*/ 	.word	0x00000000
        /*0020*/ 	.short	0x0005
        /*0022*/ 	.short	0x0028
        /*0024*/ 	.byte	0x00, 0xf0, 0x11, 0x00


	//----- nvinfo : EIATTR_KPARAM_INFO
	.align		4
.L_14:
        /*0028*/ 	.byte	0x04, 0x17
        /*002a*/ 	.short	(.L_16 - .L_15)
.L_15:
        /*002c*/ 	.word	0x00000000
        /*0030*/ 	.short	0x0004
        /*0032*/ 	.short	0x0020
        /*0034*/ 	.byte	0x00, 0xf4, 0x21, 0x00


	//----- nvinfo : EIATTR_KPARAM_INFO
	.align		4
.L_16:
        /*0038*/ 	.byte	0x04, 0x17
        /*003a*/ 	.short	(.L_18 - .L_17)
.L_17:
        /*003c*/ 	.word	0x00000000
        /*0040*/ 	.short	0x0003
        /*0042*/ 	.short	0x0018
        /*0044*/ 	.byte	0x00, 0xf4, 0x21, 0x00


	//----- nvinfo : EIATTR_KPARAM_INFO
	.align		4
.L_18:
        /*0048*/ 	.byte	0x04, 0x17
        /*004a*/ 	.short	(.L_20 - .L_19)
.L_19:
        /*004c*/ 	.word	0x00000000
        /*0050*/ 	.short	0x0002
        /*0052*/ 	.short	0x0010
        /*0054*/ 	.byte	0x00, 0xf4, 0x21, 0x00


	//----- nvinfo : EIATTR_KPARAM_INFO
	.align		4
.L_20:
        /*0058*/ 	.byte	0x04, 0x17
        /*005a*/ 	.short	(.L_22 - .L_21)
.L_21:
        /*005c*/ 	.word	0x00000000
        /*0060*/ 	.short	0x0001
        /*0062*/ 	.short	0x0008
        /*0064*/ 	.byte	0x00, 0xf4, 0x21, 0x00


	//----- nvinfo : EIATTR_KPARAM_INFO
	.align		4
.L_22:
        /*0068*/ 	.byte	0x04, 0x17
        /*006a*/ 	.short	(.L_24 - .L_23)
.L_23:
        /*006c*/ 	.word	0x00000000
        /*0070*/ 	.short	0x0000
        /*0072*/ 	.short	0x0000
        /*0074*/ 	.byte	0x00, 0xf4, 0x21, 0x00


	//----- nvinfo : EIATTR_SPARSE_MMA_MASK
	.align		4
.L_24:
        /*0078*/ 	.byte	0x03, 0x50
        /*007a*/ 	.short	0x0000


	//----- nvinfo : EIATTR_MAXREG_COUNT
	.align		4
        /*007c*/ 	.byte	0x03, 0x1b
        /*007e*/ 	.short	0x00ff


	//----- nvinfo : EIATTR_EXIT_INSTR_OFFSETS
	.align		4
        /*0080*/ 	.byte	0x04, 0x1c
        /*0082*/ 	.short	(.L_26 - .L_25)


	//   ....[0]....
.L_25:
        /*0084*/ 	.word	0x000012e0


	//   ....[1]....
        /*0088*/ 	.word	0x00001300


	//----- nvinfo : EIATTR_REQNTID
	.align		4
.L_26:
        /*008c*/ 	.byte	0x04, 0x10
        /*008e*/ 	.short	(.L_28 - .L_27)
.L_27:
        /*0090*/ 	.word	0x00000080
        /*0094*/ 	.word	0x00000001
        /*0098*/ 	.word	0x00000001


	//----- nvinfo : EIATTR_CBANK_PARAM_SIZE
	.align		4
.L_28:
        /*009c*/ 	.byte	0x03, 0x19
        /*009e*/ 	.short	0x0030


	//----- nvinfo : EIATTR_PARAM_CBANK
	.align		4
        /*00a0*/ 	.byte	0x04, 0x0a
        /*00a2*/ 	.short	(.L_30 - .L_29)
	.align		4
.L_29:
        /*00a4*/ 	.word	index@(.nv.constant0.triton_poi_fused__log_softmax_convolution_38)
        /*00a8*/ 	.short	0x0210
        /*00aa*/ 	.short	0x0030


	//----- nvinfo : EIATTR_SW_WAR
	.align		4
.L_30:
        /*00ac*/ 	.byte	0x04, 0x36
        /*00ae*/ 	.short	(.L_32 - .L_31)
.L_31:
        /*00b0*/ 	.word	0x00000008
.L_32:


//--------------------- .nv.callgraph             --------------------------
	.section	.nv.callgraph,"",@"SHT_CUDA_CALLGRAPH"
	.align	4
	.sectionentsize	8
	.align		4
        /*0000*/ 	.word	0x00000000
	.align		4
        /*0004*/ 	.word	0xffffffff
	.align		4
        /*0008*/ 	.word	0x00000000
	.align		4
        /*000c*/ 	.word	0xfffffffe
	.align		4
        /*0010*/ 	.word	0x00000000
	.align		4
        /*0014*/ 	.word	0xfffffffd
	.align		4
        /*0018*/ 	.word	0x00000000
	.align		4
        /*001c*/ 	.word	0xfffffffc


//--------------------- .nv.constant4             --------------------------
	.section	.nv.constant4,"a",@progbits
	.align	8
	.align		8
.nv.constant4:
        /*0000*/ 	.dword	_$_str


//--------------------- .text.triton_poi_fused__log_softmax_convolution_38 --------------------------
	.section	.text.triton_poi_fused__log_softmax_convolution_38,"ax",@progbits
	.align	128
        .global         triton_poi_fused__log_softmax_convolution_38
        .type           triton_poi_fused__log_softmax_convolution_38,@function
        .size           triton_poi_fused__log_softmax_convolution_38,(.L_x_1 - triton_poi_fused__log_softmax_convolution_38)
        .other          triton_poi_fused__log_softmax_convolution_38,@"STO_CUDA_ENTRY STV_DEFAULT"
triton_poi_fused__log_softmax_convolution_38:
.text.triton_poi_fused__log_softmax_convolution_38:
[----:B------:R-:W0:Y:S01]  /*0000*/  LDC R1, c[0x0][0x28] ;  /* 0x00000a00ff017b82 */ /* 0x000e220000000800 */
[----:B------:R-:W1:Y:S07]  /*0010*/  S2R R0, SR_CTAID.Y ;  /* 0x0000000000007919 */ /* 0x000e6e0000002600 */
[----:B------:R-:W2:Y:S01]  /*0020*/  LDC.64 R12, c[0x0][0x210] ;  /* 0x00008400ff0c7b82 */ /* 0x000ea20000000a00 */
[----:B------:R-:W-:Y:S01]  /*0030*/  HFMA2.MMA R22, -RZ, RZ, 0, 0 ;  /* 0x00000000ff167435 */ /* 0x000fe200000001ff */
[----:B------:R-:W-:Y:S01]  /*0040*/  ULDC.64 UR4, c[0x0][0x208] ;  /* 0x0000820000047ab9 */ /* 0x000fe20000000a00 */
[----:B------:R-:W3:Y:S01]  /*0050*/  S2R R4, SR_TID.X ;  /* 0x0000000000047919 */ /* 0x000ee20000002100 */
[----:B------:R-:W4:Y:S04]  /*0060*/  S2R R3, SR_CTAID.X ;  /* 0x0000000000037919 */ /* 0x000f280000002500 */
[----:B------:R-:W5:Y:S01]  /*0070*/  LDC.64 R6, c[0x0][0x220] ;  /* 0x00008800ff067b82 */ /* 0x000f620000000a00 */
[C---:B-1----:R-:W-:Y:S01]  /*0080*/  IMAD.HI R27, R0.reuse, 0x30c30c31, RZ ;  /* 0x30c30c31001b7827 */ /* 0x042fe200078e02ff */
[----:B------:R-:W-:-:S04]  /*0090*/  ISETP.GE.AND P0, PT, R0, 0x54, PT ;  /* 0x000000540000780c */ /* 0x000fc80003f06270 */
[----:B------:R-:W-:-:S04]  /*00a0*/  SHF.R.U32.HI R2, RZ, 0x1f, R27 ;  /* 0x0000001fff027819 */ /* 0x000fc8000001161b */
[----:B------:R-:W-:Y:S02]  /*00b0*/  LEA.HI.SX32 R27, R27, R2, 0x1e ;  /* 0x000000021b1b7211 */ /* 0x000fe400078ff2ff */
[----:B---3--:R-:W-:Y:S02]  /*00c0*/  SHF.L.U32 R2, R4, 0x2, RZ ;  /* 0x0000000204027819 */ /* 0x008fe400000006ff */
[----:B------:R-:W1:Y:S01]  /*00d0*/  LDC.64 R4, c[0x0][0x218] ;  /* 0x00008600ff047b82 */ /* 0x000e620000000a00 */
[----:B------:R-:W-:Y:S01]  /*00e0*/  IMAD R9, R27, -0x15, R0 ;  /* 0xffffffeb1b097824 */ /* 0x000fe200078e0200 */
[----:B------:R-:W-:-:S04]  /*00f0*/  LOP3.LUT R2, R2, 0x1fc, RZ, 0xc0, !PT ;  /* 0x000001fc02027812 */ /* 0x000fc800078ec0ff */
[----:B----4-:R-:W-:Y:S01]  /*0100*/  LEA R2, R3, R2, 0xa ;  /* 0x0000000203027211 */ /* 0x010fe200078e50ff */
[----:B------:R-:W-:-:S04]  /*0110*/  IMAD R3, R27, 0x15000, R9 ;  /* 0x000150001b037824 */ /* 0x000fc800078e0209 */
[----:B------:R-:W-:Y:S01]  /*0120*/  IMAD R17, R2, 0x15, R3 ;  /* 0x0000001502117824 */ /* 0x000fe200078e0203 */
[----:B------:R-:W-:Y:S01]  /*0130*/  MOV R3, RZ ;  /* 0x000000ff00037202 */ /* 0x000fe20000000f00 */
[----:B------:R-:W-:Y:S02]  /*0140*/  HFMA2.MMA R26, -RZ, RZ, 0, 0 ;  /* 0x00000000ff1a7435 */ /* 0x000fe400000001ff */
[--C-:B--2---:R-:W-:Y:S01]  /*0150*/  IMAD.WIDE R10, R17, 0x4, R12.reuse ;  /* 0x00000004110a7825 */ /* 0x104fe200078e020c */
[----:B------:R-:W-:Y:S02]  /*0160*/  IADD3 R15, R17, 0x3f, RZ ;  /* 0x0000003f110f7810 */ /* 0x000fe40007ffe0ff */
[----:B------:R-:W-:Y:S02]  /*0170*/  IADD3 R19, R17, 0x15, RZ ;  /* 0x0000001511137810 */ /* 0x000fe40007ffe0ff */
[----:B------:R-:W-:Y:S01]  /*0180*/  IADD3 R8, R17, 0x2a2a, RZ ;  /* 0x00002a2a11087810 */ /* 0x000fe20007ffe0ff */
[----:B------:R-:W-:Y:S01]  /*0190*/  IMAD.WIDE R14, R15, 0x4, R12 ;  /* 0x000000040f0e7825 */ /* 0x000fe200078e020c */
[----:B------:R-:W-:Y:S01]  /*01a0*/  IADD3 R23, R17, 0x2a, RZ ;  /* 0x0000002a11177810 */ /* 0x000fe20007ffe0ff */
[----:B------:R-:W-:Y:S01]  /*01b0*/  HFMA2.MMA R24, -RZ, RZ, 0, 0 ;  /* 0x00000000ff187435 */ /* 0x000fe200000001ff */
[----:B------:R-:W-:Y:S01]  /*01c0*/  IADD3 R29, R17, 0x2a00, RZ ;  /* 0x00002a00111d7810 */ /* 0x000fe20007ffe0ff */
[----:B------:R2:W3:Y:S01]  /*01d0*/  @!P0 LDG.E.EL R3, desc[UR4][R10.64] ;  /* 0x000000040a038981 */ /* 0x0004e2000c2e1900 */
[----:B------:R-:W-:-:S02]  /*01e0*/  IADD3 R25, R17, 0x2a15, RZ ;  /* 0x00002a1511197810 */ /* 0x000fc40007ffe0ff */
[----:B------:R-:W-:Y:S01]  /*01f0*/  IADD3 R20, R17, 0x2a3f, RZ ;  /* 0x00002a3f11147810 */ /* 0x000fe20007ffe0ff */
[----:B------:R4:W3:Y:S01]  /*0200*/  @!P0 LDG.E.EL R22, desc[UR4][R14.64] ;  /* 0x000000040e168981 */ /* 0x0008e2000c2e1900 */
[--C-:B------:R-:W-:Y:S01]  /*0210*/  IMAD.WIDE R16, R19, 0x4, R12.reuse ;  /* 0x0000000413107825 */ /* 0x100fe200078e020c */
[----:B------:R-:W-:Y:S01]  /*0220*/  LEA R27, R27, R2, 0xc ;  /* 0x000000021b1b7211 */ /* 0x000fe200078e60ff */
[----:B------:R-:W-:Y:S02]  /*0230*/  HFMA2.MMA R21, -RZ, RZ, 0, 0 ;  /* 0x00000000ff157435 */ /* 0x000fe400000001ff */
[----:B------:R-:W-:-:S04]  /*0240*/  IMAD.WIDE R28, R29, 0x4, R12 ;  /* 0x000000041d1c7825 */ /* 0x000fc800078e020c */
[----:B--2---:R-:W-:Y:S01]  /*0250*/  IMAD.WIDE R10, R23, 0x4, R12 ;  /* 0x00000004170a7825 */ /* 0x004fe200078e020c */
[----:B------:R-:W-:-:S03]  /*0260*/  HFMA2.MMA R23, -RZ, RZ, 0, 0 ;  /* 0x00000000ff177435 */ /* 0x000fc600000001ff */
[--C-:B----4-:R-:W-:Y:S01]  /*0270*/  IMAD.WIDE R14, R8, 0x4, R12.reuse ;  /* 0x00000004080e7825 */ /* 0x110fe200078e020c */
[----:B------:R-:W-:Y:S01]  /*0280*/  MOV R8, RZ ;  /* 0x000000ff00087202 */ /* 0x000fe20000000f00 */
[----:B------:R-:W2:Y:S02]  /*0290*/  @!P0 LDG.E.EL R21, desc[UR4][R28.64] ;  /* 0x000000041c158981 */ /* 0x000ea4000c2e1900 */
[--C-:B------:R-:W-:Y:S01]  /*02a0*/  IMAD.WIDE R18, R25, 0x4, R12.reuse ;  /* 0x0000000419127825 */ /* 0x100fe200078e020c */
[----:B------:R-:W-:Y:S01]  /*02b0*/  IADD3 R25, R27, 0x200, RZ ;  /* 0x000002001b197810 */ /* 0x000fe20007ffe0ff */
[----:B------:R4:W2:Y:S02]  /*02c0*/  @!P0 LDG.E.EL R26, desc[UR4][R14.64] ;  /* 0x000000040e1a8981 */ /* 0x0008a4000c2e1900 */
[----:B------:R-:W-:-:S04]  /*02d0*/  IMAD.WIDE R12, R20, 0x4, R12 ;  /* 0x00000004140c7825 */ /* 0x000fc800078e020c */
[----:B-1----:R-:W-:Y:S01]  /*02e0*/  IMAD.WIDE R4, R9, 0x4, R4 ;  /* 0x0000000409047825 */ /* 0x002fe200078e0204 */
[----:B------:R-:W-:Y:S01]  /*02f0*/  MOV R20, RZ ;  /* 0x000000ff00147202 */ /* 0x000fe20000000f00 */
[----:B------:R1:W2:Y:S01]  /*0300*/  @!P0 LDG.E.EL R8, desc[UR4][R12.64] ;  /* 0x000000040c088981 */ /* 0x0002a2000c2e1900 */
[----:B------:R-:W-:Y:S02]  /*0310*/  MOV R9, RZ ;  /* 0x000000ff00097202 */ /* 0x000fe40000000f00 */
[----:B----4-:R-:W-:Y:S01]  /*0320*/  CS2R R14, SRZ ;  /* 0x00000000000e7805 */ /* 0x010fe2000001ff00 */
[----:B------:R5:W2:Y:S04]  /*0330*/  @!P0 LDG.E.EL R24, desc[UR4][R4.64] ;  /* 0x0000000404188981 */ /* 0x000aa8000c2e1900 */
[----:B------:R-:W4:Y:S01]  /*0340*/  @!P0 LDG.E.EL R20, desc[UR4][R18.64] ;  /* 0x0000000412148981 */ /* 0x000f22000c2e1900 */
[----:B-1----:R-:W-:-:S03]  /*0350*/  CS2R R12, SRZ ;  /* 0x00000000000c7805 */ /* 0x002fc6000001ff00 */
[----:B------:R-:W4:Y:S01]  /*0360*/  @!P0 LDG.E.EL R23, desc[UR4][R10.64] ;  /* 0x000000040a178981 */ /* 0x000f22000c2e1900 */
[----:B-----5:R-:W-:-:S03]  /*0370*/  IMAD.WIDE R4, R25, 0x4, R6 ;  /* 0x0000000419047825 */ /* 0x020fc600078e0206 */
[----:B------:R-:W5:Y:S04]  /*0380*/  @!P0 LDG.E.EL R9, desc[UR4][R16.64] ;  /* 0x0000000410098981 */ /* 0x000f68000c2e1900 */
[----:B------:R1:W5:Y:S02]  /*0390*/  @!P0 LDG.E.EL.128 R12, desc[UR4][R4.64] ;  /* 0x00000004040c8981 */ /* 0x000364000c2e1d00 */
[----:B01----:R-:W0:Y:S01]  /*03a0*/  LDC.64 R4, c[0x0][0x228] ;  /* 0x00008a00ff047b82 */ /* 0x003e220000000a00 */
[----:B------:R-:W-:Y:S02]  /*03b0*/  CS2R R16, SRZ ;  /* 0x0000000000107805 */ /* 0x000fe4000001ff00 */
[----:B------:R-:W-:Y:S01]  /*03c0*/  CS2R R18, SRZ ;  /* 0x0000000000127805 */ /* 0x000fe2000001ff00 */
[----:B------:R-:W-:Y:S01]  /*03d0*/  IMAD.WIDE R6, R27, 0x4, R6 ;  /* 0x000000041b067825 */ /* 0x000fe200078e0206 */
[----:B------:R-:W-:-:S04]  /*03e0*/  CS2R R10, SRZ ;  /* 0x00000000000a7805 */ /* 0x000fc8000001ff00 */
[----:B------:R0:W5:Y:S02]  /*03f0*/  @!P0 LDG.E.EL.128 R16, desc[UR4][R6.64] ;  /* 0x0000000406108981 */ /* 0x000164000c2e1d00 */
[----:B0-----:R-:W-:-:S04]  /*0400*/  IMAD.WIDE R6, R27, 0x4, R4 ;  /* 0x000000041b067825 */ /* 0x001fc800078e0204 */
[C---:B--2---:R-:W-:Y:S01]  /*0410*/  FADD R8, R24.reuse, R8 ;  /* 0x0000000818087221 */ /* 0x044fe20000000000 */
[C---:B---3--:R-:W-:Y:S01]  /*0420*/  FADD R3, R24.reuse, R3 ;  /* 0x0000000318037221 */ /* 0x048fe20000000000 */
[C---:B------:R-:W-:Y:S01]  /*0430*/  FADD R26, R24.reuse, R26 ;  /* 0x0000001a181a7221 */ /* 0x040fe20000000000 */
[C---:B------:R-:W-:Y:S01]  /*0440*/  FADD R21, R24.reuse, R21 ;  /* 0x0000001518157221 */ /* 0x040fe20000000000 */
[C---:B----4-:R-:W-:Y:S01]  /*0450*/  FADD R20, R24.reuse, R20 ;  /* 0x0000001418147221 */ /* 0x050fe20000000000 */
[C---:B------:R-:W-:Y:S01]  /*0460*/  FADD R22, R24.reuse, R22 ;  /* 0x0000001618167221 */ /* 0x040fe20000000000 */
[C---:B------:R-:W-:Y:S01]  /*0470*/  FADD R23, R24.reuse, R23 ;  /* 0x0000001718177221 */ /* 0x040fe20000000000 */
[----:B-----5:R-:W-:Y:S01]  /*0480*/  FADD R24, R24, R9 ;  /* 0x0000000918187221 */ /* 0x020fe20000000000 */
[----:B------:R-:W-:Y:S01]  /*0490*/  FADD R15, R8, -R15 ;  /* 0x8000000f080f7221 */ /* 0x000fe20000000000 */
[----:B------:R-:W-:-:S06]  /*04a0*/  CS2R R8, SRZ ;  /* 0x0000000000087805 */ /* 0x000fcc000001ff00 */
[----:B------:R0:W2:Y:S01]  /*04b0*/  @!P0 LDG.E.EL.128 R8, desc[UR4][R6.64] ;  /* 0x0000000406088981 */ /* 0x0000a2000c2e1d00 */
[----:B------:R-:W-:Y:S01]  /*04c0*/  FADD R14, R26, -R14 ;  /* 0x8000000e1a0e7221 */ /* 0x000fe20000000000 */
[----:B------:R-:W-:Y:S01]  /*04d0*/  IMAD.WIDE R26, R25, 0x4, R4 ;  /* 0x00000004191a7825 */ /* 0x000fe200078e0204 */
[----:B------:R-:W-:Y:S02]  /*04e0*/  CS2R R4, SRZ ;  /* 0x0000000000047805 */ /* 0x000fe4000001ff00 */
[----:B0-----:R-:W-:-:S06]  /*04f0*/  CS2R R6, SRZ ;  /* 0x0000000000067805 */ /* 0x001fcc000001ff00 */
[----:B------:R-:W3:Y:S01]  /*0500*/  @!P0 LDG.E.EL.128 R4, desc[UR4][R26.64] ;  /* 0x000000041a048981 */ /* 0x000ee2000c2e1d00 */
[----:B------:R-:W-:Y:S01]  /*0510*/  FADD R12, R21, -R12 ;  /* 0x8000000c150c7221 */ /* 0x000fe20000000000 */
[----:B------:R-:W-:Y:S01]  /*0520*/  FADD R3, R3, -R16 ;  /* 0x8000001003037221 */ /* 0x000fe20000000000 */
[----:B------:R-:W-:Y:S01]  /*0530*/  MOV R16, 0x3e055027 ;  /* 0x3e05502700107802 */ /* 0x000fe20000000f00 */
[----:B------:R-:W-:Y:S01]  /*0540*/  FADD R13, R20, -R13 ;  /* 0x8000000d140d7221 */ /* 0x000fe20000000000 */
[----:B------:R-:W-:Y:S01]  /*0550*/  FADD R18, R23, -R18 ;  /* 0x8000001217127221 */ /* 0x000fe20000000000 */
[----:B------:R-:W-:Y:S01]  /*0560*/  FADD R17, R24, -R17 ;  /* 0x8000001118117221 */ /* 0x000fe20000000000 */
[----:B------:R-:W-:Y:S01]  /*0570*/  FADD R19, R22, -R19 ;  /* 0x8000001316137221 */ /* 0x000fe20000000000 */
[----:B--2---:R-:W-:-:S13]  /*0580*/  FSETP.GEU.AND P1, PT, R8, 1.175494350822287508e-38, PT ;  /* 0x008000000800780b */ /* 0x004fda0003f2e000 */
[----:B------:R-:W-:-:S05]  /*0590*/  @!P1 FMUL R8, R8, 8388608 ;  /* 0x4b00000008089820 */ /* 0x000fca0000400000 */
[----:B------:R-:W-:-:S04]  /*05a0*/  IADD3 R25, R8, -0x3f2aaaab, RZ ;  /* 0xc0d5555508197810 */ /* 0x000fc80007ffe0ff */
[----:B------:R-:W-:-:S04]  /*05b0*/  LOP3.LUT R25, R25, 0xff800000, RZ, 0xc0, !PT ;  /* 0xff80000019197812 */ /* 0x000fc800078ec0ff */
[----:B------:R-:W-:-:S05]  /*05c0*/  IADD3 R21, R8, -R25, RZ ;  /* 0x8000001908157210 */ /* 0x000fca0007ffe0ff */
[----:B------:R-:W-:Y:S01]  /*05d0*/  FADD R21, R21, -1 ;  /* 0xbf80000015157421 */ /* 0x000fe20000000000 */
[----:B------:R-:W-:-:S03]  /*05e0*/  FSETP.GEU.AND P4, PT, R9, 1.175494350822287508e-38, PT ;  /* 0x008000000900780b */ /* 0x000fc60003f8e000 */
[----:B------:R-:W-:-:S04]  /*05f0*/  FFMA.FTZ R20, R21, -R16, 0.14084610342979431152 ;  /* 0x3e1039f615147423 */ /* 0x000fc80000010810 */
[----:B------:R-:W-:-:S04]  /*0600*/  FFMA.FTZ R20, R21, R20, -0.12148627638816833496 ;  /* 0xbdf8cdcc15147423 */ /* 0x000fc80000010014 */
[----:B------:R-:W-:-:S04]  /*0610*/  FFMA.FTZ R20, R21, R20, 0.13980610668659210205 ;  /* 0x3e0f295515147423 */ /* 0x000fc80000010014 */
[----:B------:R-:W-:Y:S01]  /*0620*/  FFMA.FTZ R20, R21, R20, -0.16684235632419586182 ;  /* 0xbe2ad8b915147423 */ /* 0x000fe20000010014 */
[----:B------:R-:W-:-:S03]  /*0630*/  @!P4 FMUL R9, R9, 8388608 ;  /* 0x4b0000000909c820 */ /* 0x000fc60000400000 */
[C---:B------:R-:W-:Y:S02]  /*0640*/  FFMA.FTZ R20, R21.reuse, R20, 0.20012299716472625732 ;  /* 0x3e4ced0b15147423 */ /* 0x040fe40000010014 */
[----:B------:R-:W-:Y:S02]  /*0650*/  IADD3 R23, R9, -0x3f2aaaab, RZ ;  /* 0xc0d5555509177810 */ /* 0x000fe40007ffe0ff */
[----:B------:R-:W-:Y:S02]  /*0660*/  FFMA.FTZ R24, R21, R20, -0.24999669194221496582 ;  /* 0xbe7fff2215187423 */ /* 0x000fe40000010014 */
[----:B------:R-:W-:Y:S02]  /*0670*/  LOP3.LUT R20, R23, 0xff800000, RZ, 0xc0, !PT ;  /* 0xff80000017147812 */ /* 0x000fe400078ec0ff */
[C---:B------:R-:W-:Y:S01]  /*0680*/  FFMA.FTZ R24, R21.reuse, R24, 0.33333182334899902344 ;  /* 0x3eaaaa7815187423 */ /* 0x040fe20000010018 */
[----:B------:R-:W-:Y:S02]  /*0690*/  FSEL R22, RZ, -23, P1 ;  /* 0xc1b80000ff167808 */ /* 0x000fe40000800000 */
[----:B------:R-:W-:Y:S01]  /*06a0*/  IADD3 R23, R9, -R20, RZ ;  /* 0x8000001409177210 */ /* 0x000fe20007ffe0ff */
[----:B------:R-:W-:Y:S01]  /*06b0*/  FFMA.FTZ R24, R21, R24, -0.5 ;  /* 0xbf00000015187423 */ /* 0x000fe20000010018 */
[----:B------:R-:W-:-:S02]  /*06c0*/  ISETP.GE.U32.AND P2, PT, R8, 0x7f800000, PT ;  /* 0x7f8000000800780c */ /* 0x000fc40003f46070 */
[----:B------:R-:W-:Y:S01]  /*06d0*/  FSETP.GEU.AND P1, PT, R10, 1.175494350822287508e-38, PT ;  /* 0x008000000a00780b */ /* 0x000fe20003f2e000 */
[----:B------:R-:W-:Y:S01]  /*06e0*/  FMUL R24, R21, R24 ;  /* 0x0000001815187220 */ /* 0x000fe20000400000 */
[----:B------:R-:W-:Y:S01]  /*06f0*/  I2FP.F32.S32 R25, R25 ;  /* 0x0000001900197245 */ /* 0x000fe20000201400 */
[----:B------:R-:W-:Y:S02]  /*0700*/  FADD R23, R23, -1 ;  /* 0xbf80000017177421 */ /* 0x000fe40000000000 */
[----:B------:R-:W-:Y:S02]  /*0710*/  FFMA.FTZ R21, R21, R24, R21 ;  /* 0x0000001815157223 */ /* 0x000fe40000010015 */
[----:B------:R-:W-:Y:S01]  /*0720*/  FFMA.FTZ R22, R25, 1.1920928955078125e-07, R22 ;  /* 0x3400000019167823 */ /* 0x000fe20000010016 */
[----:B------:R-:W-:-:S03]  /*0730*/  FFMA.FTZ R24, R23, -R16, 0.14084610342979431152 ;  /* 0x3e1039f617187423 */ /* 0x000fc60000010810 */
[----:B------:R-:W-:Y:S01]  /*0740*/  FFMA.FTZ R22, R22, 0.69314718246459960938, R21 ;  /* 0x3f31721816167823 */ /* 0x000fe20000010015 */
[C---:B------:R-:W-:Y:S01]  /*0750*/  FFMA.FTZ R24, R23.reuse, R24, -0.12148627638816833496 ;  /* 0xbdf8cdcc17187423 */ /* 0x040fe20000010018 */
[----:B------:R-:W-:Y:S01]  /*0760*/  @P2 MOV R21, 0x7f800000 ;  /* 0x7f80000000152802 */ /* 0x000fe20000000f00 */
[----:B------:R-:W-:Y:S02]  /*0770*/  @!P1 FMUL R10, R10, 8388608 ;  /* 0x4b0000000a0a9820 */ /* 0x000fe40000400000 */
[C---:B------:R-:W-:Y:S02]  /*0780*/  FFMA.FTZ R24, R23.reuse, R24, 0.13980610668659210205 ;  /* 0x3e0f295517187423 */ /* 0x040fe40000010018 */
[C---:B------:R-:W-:Y:S01]  /*0790*/  @P2 FFMA.FTZ R22, R8.reuse, R21, +INF ;  /* 0x7f80000008162423 */ /* 0x040fe20000010015 */
[----:B------:R-:W-:Y:S01]  /*07a0*/  IADD3 R21, R10, -0x3f2aaaab, RZ ;  /* 0xc0d555550a157810 */ /* 0x000fe20007ffe0ff */
[----:B------:R-:W-:Y:S01]  /*07b0*/  FFMA.FTZ R24, R23, R24, -0.16684235632419586182 ;  /* 0xbe2ad8b917187423 */ /* 0x000fe20000010018 */
[----:B------:R-:W-:-:S02]  /*07c0*/  FSETP.NEU.AND P3, PT, R8, RZ, PT ;  /* 0x000000ff0800720b */ /* 0x000fc40003f6d000 */
[----:B------:R-:W-:Y:S02]  /*07d0*/  FSEL R8, RZ, -23, P4 ;  /* 0xc1b80000ff087808 */ /* 0x000fe40002000000 */
[----:B------:R-:W-:Y:S02]  /*07e0*/  I2FP.F32.S32 R25, R20 ;  /* 0x0000001400197245 */ /* 0x000fe40000201400 */
[----:B------:R-:W-:Y:S01]  /*07f0*/  LOP3.LUT R21, R21, 0xff800000, RZ, 0xc0, !PT ;  /* 0xff80000015157812 */ /* 0x000fe200078ec0ff */
[----:B------:R-:W-:Y:S02]  /*0800*/  FFMA.FTZ R24, R23, R24, 0.20012299716472625732 ;  /* 0x3e4ced0b17187423 */ /* 0x000fe40000010018 */
[----:B------:R-:W-:Y:S01]  /*0810*/  FFMA.FTZ R8, R25, 1.1920928955078125e-07, R8 ;  /* 0x3400000019087823 */ /* 0x000fe20000010008 */
[----:B------:R-:W-:Y:S01]  /*0820*/  IADD3 R25, R10, -R21, RZ ;  /* 0x800000150a197210 */ /* 0x000fe20007ffe0ff */
[----:B------:R-:W-:-:S04]  /*0830*/  FFMA.FTZ R24, R23, R24, -0.24999669194221496582 ;  /* 0xbe7fff2217187423 */ /* 0x000fc80000010018 */
[----:B------:R-:W-:Y:S01]  /*0840*/  FADD R25, R25, -1 ;  /* 0xbf80000019197421 */ /* 0x000fe20000000000 */
[----:B------:R-:W-:Y:S01]  /*0850*/  FFMA.FTZ R24, R23, R24, 0.33333182334899902344 ;  /* 0x3eaaaa7817187423 */ /* 0x000fe20000010018 */
[----:B------:R-:W-:Y:S02]  /*0860*/  ISETP.GE.U32.AND P2, PT, R9, 0x7f800000, PT ;  /* 0x7f8000000900780c */ /* 0x000fe40003f46070 */
[----:B------:R-:W-:Y:S01]  /*0870*/  FFMA.FTZ R20, R25, -R16, 0.14084610342979431152 ;  /* 0x3e1039f619147423 */ /* 0x000fe20000010810 */
[----:B------:R-:W-:Y:S01]  /*0880*/  FFMA.FTZ R24, R23, R24, -0.5 ;  /* 0xbf00000017187423 */ /* 0x000fe20000010018 */
[----:B------:R-:W-:Y:S02]  /*0890*/  FSETP.GEU.AND P4, PT, R11, 1.175494350822287508e-38, PT ;  /* 0x008000000b00780b */ /* 0x000fe40003f8e000 */
[----:B------:R-:W-:Y:S01]  /*08a0*/  FFMA.FTZ R20, R25, R20, -0.12148627638816833496 ;  /* 0xbdf8cdcc19147423 */ /* 0x000fe20000010014 */
[----:B------:R-:W-:-:S03]  /*08b0*/  FMUL R24, R23, R24 ;  /* 0x0000001817187220 */ /* 0x000fc60000400000 */
[----:B------:R-:W-:Y:S01]  /*08c0*/  FFMA.FTZ R20, R25, R20, 0.13980610668659210205 ;  /* 0x3e0f295519147423 */ /* 0x000fe20000010014 */
[----:B------:R-:W-:-:S03]  /*08d0*/  FFMA.FTZ R23, R23, R24, R23 ;  /* 0x0000001817177223 */ /* 0x000fc60000010017 */
[----:B------:R-:W-:Y:S01]  /*08e0*/  FFMA.FTZ R20, R25, R20, -0.16684235632419586182 ;  /* 0xbe2ad8b919147423 */ /* 0x000fe20000010014 */
[----:B------:R-:W-:Y:S01]  /*08f0*/  FFMA.FTZ R23, R8, 0.69314718246459960938, R23 ;  /* 0x3f31721808177823 */ /* 0x000fe20000010017 */
[----:B------:R-:W-:Y:S01]  /*0900*/  @P2 MOV R8, 0x7f800000 ;  /* 0x7f80000000082802 */ /* 0x000fe20000000f00 */
[----:B------:R-:W-:Y:S01]  /*0910*/  @!P4 FMUL R11, R11, 8388608 ;  /* 0x4b0000000b0bc820 */ /* 0x000fe20000400000 */
[----:B------:R-:W-:Y:S01]  /*0920*/  FFMA.FTZ R20, R25, R20, 0.20012299716472625732 ;  /* 0x3e4ced0b19147423 */ /* 0x000fe20000010014 */
[C---:B------:R-:W-:Y:S02]  /*0930*/  FSETP.NEU.AND P5, PT, R9.reuse, RZ, PT ;  /* 0x000000ff0900720b */ /* 0x040fe40003fad000 */
[----:B------:R-:W-:Y:S01]  /*0940*/  @P2 FFMA.FTZ R23, R9, R8, +INF ;  /* 0x7f80000009172423 */ /* 0x000fe20000010008 */
[----:B------:R-:W-:Y:S01]  /*0950*/  IADD3 R9, R11, -0x3f2aaaab, RZ ;  /* 0xc0d555550b097810 */ /* 0x000fe20007ffe0ff */
[----:B------:R-:W-:Y:S01]  /*0960*/  FFMA.FTZ R24, R25, R20, -0.24999669194221496582 ;  /* 0xbe7fff2219187423 */ /* 0x000fe20000010014 */
[----:B------:R-:W-:-:S02]  /*0970*/  FSEL R8, RZ, -23, P1 ;  /* 0xc1b80000ff087808 */ /* 0x000fc40000800000 */
[----:B------:R-:W-:Y:S01]  /*0980*/  I2FP.F32.S32 R21, R21 ;  /* 0x0000001500157245 */ /* 0x000fe20000201400 */
[----:B------:R-:W-:Y:S01]  /*0990*/  FFMA.FTZ R24, R25, R24, 0.33333182334899902344 ;  /* 0x3eaaaa7819187423 */ /* 0x000fe20000010018 */
[----:B------:R-:W-:-:S03]  /*09a0*/  LOP3.LUT R20, R9, 0xff800000, RZ, 0xc0, !PT ;  /* 0xff80000009147812 */ /* 0x000fc600078ec0ff */
[----:B------:R-:W-:Y:S01]  /*09b0*/  FFMA.FTZ R8, R21, 1.1920928955078125e-07, R8 ;  /* 0x3400000015087823 */ /* 0x000fe20000010008 */
[----:B------:R-:W-:Y:S01]  /*09c0*/  IADD3 R21, R11, -R20, RZ ;  /* 0x800000140b157210 */ /* 0x000fe20007ffe0ff */
[----:B------:R-:W-:-:S04]  /*09d0*/  FFMA.FTZ R24, R25, R24, -0.5 ;  /* 0xbf00000019187423 */ /* 0x000fc80000010018 */
[----:B------:R-:W-:Y:S01]  /*09e0*/  FMUL R24, R25, R24 ;  /* 0x0000001819187220 */ /* 0x000fe20000400000 */
[----:B------:R-:W-:-:S03]  /*09f0*/  FADD R21, R21, -1 ;  /* 0xbf80000015157421 */ /* 0x000fc60000000000 */
[----:B------:R-:W-:Y:S01]  /*0a00*/  FFMA.FTZ R25, R25, R24, R25 ;  /* 0x0000001819197223 */ /* 0x000fe20000010019 */
[----:B------:R-:W-:Y:S01]  /*0a10*/  FFMA.FTZ R24, R21, -R16, 0.14084610342979431152 ;  /* 0x3e1039f615187423 */ /* 0x000fe20000010810 */
[----:B---3--:R-:W-:-:S03]  /*0a20*/  FSETP.GEU.AND P2, PT, R4, 1.175494350822287508e-38, PT ;  /* 0x008000000400780b */ /* 0x008fc60003f4e000 */
[----:B------:R-:W-:-:S04]  /*0a30*/  FFMA.FTZ R24, R21, R24, -0.12148627638816833496 ;  /* 0xbdf8cdcc15187423 */ /* 0x000fc80000010018 */
[----:B------:R-:W-:-:S04]  /*0a40*/  FFMA.FTZ R24, R21, R24, 0.13980610668659210205 ;  /* 0x3e0f295515187423 */ /* 0x000fc80000010018 */
[C---:B------:R-:W-:Y:S02]  /*0a50*/  FFMA.FTZ R24, R21.reuse, R24, -0.16684235632419586182 ;  /* 0xbe2ad8b915187423 */ /* 0x040fe40000010018 */
[----:B------:R-:W-:Y:S02]  /*0a60*/  @!P2 FMUL R4, R4, 8388608 ;  /* 0x4b0000000404a820 */ /* 0x000fe40000400000 */
[----:B------:R-:W-:-:S03]  /*0a70*/  FFMA.FTZ R24, R21, R24, 0.20012299716472625732 ;  /* 0x3e4ced0b15187423 */ /* 0x000fc60000010018 */
[----:B------:R-:W-:Y:S01]  /*0a80*/  IADD3 R9, R4, -0x3f2aaaab, RZ ;  /* 0xc0d5555504097810 */ /* 0x000fe20007ffe0ff */
[----:B------:R-:W-:-:S03]  /*0a90*/  FFMA.FTZ R24, R21, R24, -0.24999669194221496582 ;  /* 0xbe7fff2215187423 */ /* 0x000fc60000010018 */
[----:B------:R-:W-:Y:S01]  /*0aa0*/  LOP3.LUT R9, R9, 0xff800000, RZ, 0xc0, !PT ;  /* 0xff80000009097812 */ /* 0x000fe200078ec0ff */
[C---:B------:R-:W-:Y:S01]  /*0ab0*/  FFMA.FTZ R24, R21.reuse, R24, 0.33333182334899902344 ;  /* 0x3eaaaa7815187423 */ /* 0x040fe20000010018 */
[----:B------:R-:W-:Y:S02]  /*0ac0*/  FFMA.FTZ R8, R8, 0.69314718246459960938, R25 ;  /* 0x3f31721808087823 */ /* 0x000fe40000010019 */
[----:B------:R-:W-:Y:S01]  /*0ad0*/  IADD3 R25, R4, -R9, RZ ;  /* 0x8000000904197210 */ /* 0x000fe20007ffe0ff */
[----:B------:R-:W-:-:S04]  /*0ae0*/  FFMA.FTZ R24, R21, R24, -0.5 ;  /* 0xbf00000015187423 */ /* 0x000fc80000010018 */
[----:B------:R-:W-:Y:S01]  /*0af0*/  FMUL R24, R21, R24 ;  /* 0x0000001815187220 */ /* 0x000fe20000400000 */
[----:B------:R-:W-:-:S03]  /*0b00*/  FADD R25, R25, -1 ;  /* 0xbf80000019197421 */ /* 0x000fc60000000000 */
[----:B------:R-:W-:Y:S01]  /*0b10*/  FFMA.FTZ R21, R21, R24, R21 ;  /* 0x0000001815157223 */ /* 0x000fe20000010015 */
[----:B------:R-:W-:Y:S01]  /*0b20*/  FFMA.FTZ R24, R25, -R16, 0.14084610342979431152 ;  /* 0x3e1039f619187423 */ /* 0x000fe20000010810 */
[----:B------:R-:W-:-:S03]  /*0b30*/  I2FP.F32.S32 R27, R20 ;  /* 0x00000014001b7245 */ /* 0x000fc60000201400 */
[----:B------:R-:W-:Y:S01]  /*0b40*/  FFMA.FTZ R24, R25, R24, -0.12148627638816833496 ;  /* 0xbdf8cdcc19187423 */ /* 0x000fe20000010018 */
[----:B------:R-:W-:Y:S02]  /*0b50*/  FSEL R20, RZ, -23, P4 ;  /* 0xc1b80000ff147808 */ /* 0x000fe40002000000 */
[----:B------:R-:W-:Y:S01]  /*0b60*/  ISETP.GE.U32.AND P4, PT, R11, 0x7f800000, PT ;  /* 0x7f8000000b00780c */ /* 0x000fe20003f86070 */
[----:B------:R-:W-:Y:S01]  /*0b70*/  FFMA.FTZ R24, R25, R24, 0.13980610668659210205 ;  /* 0x3e0f295519187423 */ /* 0x000fe20000010018 */
[----:B------:R-:W-:Y:S02]  /*0b80*/  ISETP.GE.U32.AND P6, PT, R10, 0x7f800000, PT ;  /* 0x7f8000000a00780c */ /* 0x000fe40003fc6070 */
[----:B------:R-:W-:Y:S01]  /*0b90*/  FSETP.GEU.AND P1, PT, R5, 1.175494350822287508e-38, PT ;  /* 0x008000000500780b */ /* 0x000fe20003f2e000 */
[----:B------:R-:W-:Y:S01]  /*0ba0*/  FFMA.FTZ R24, R25, R24, -0.16684235632419586182 ;  /* 0xbe2ad8b919187423 */ /* 0x000fe20000010018 */
[----:B------:R-:W-:-:S03]  /*0bb0*/  FFMA.FTZ R20, R27, 1.1920928955078125e-07, R20 ;  /* 0x340000001b147823 */ /* 0x000fc60000010014 */
[----:B------:R-:W-:Y:S01]  /*0bc0*/  FFMA.FTZ R24, R25, R24, 0.20012299716472625732 ;  /* 0x3e4ced0b19187423 */ /* 0x000fe20000010018 */
[----:B------:R-:W-:-:S03]  /*0bd0*/  FFMA.FTZ R21, R20, 0.69314718246459960938, R21 ;  /* 0x3f31721814157823 */ /* 0x000fc60000010015 */
[----:B------:R-:W-:Y:S01]  /*0be0*/  @P4 MOV R20, 0x7f800000 ;  /* 0x7f80000000144802 */ /* 0x000fe20000000f00 */
[----:B------:R-:W-:Y:S01]  /*0bf0*/  FFMA.FTZ R24, R25, R24, -0.24999669194221496582 ;  /* 0xbe7fff2219187423 */ /* 0x000fe20000010018 */
[----:B------:R-:W-:Y:S02]  /*0c00*/  @P6 MOV R27, 0x7f800000 ;  /* 0x7f800000001b6802 */ /* 0x000fe40000000f00 */
[----:B------:R-:W-:Y:S01]  /*0c10*/  @!P1 FMUL R5, R5, 8388608 ;  /* 0x4b00000005059820 */ /* 0x000fe20000400000 */
[----:B------:R-:W-:Y:S01]  /*0c20*/  FFMA.FTZ R24, R25, R24, 0.33333182334899902344 ;  /* 0x3eaaaa7819187423 */ /* 0x000fe20000010018 */
[----:B------:R-:W-:Y:S01]  /*0c30*/  @P4 FFMA.FTZ R21, R11, R20, +INF ;  /* 0x7f8000000b154423 */ /* 0x000fe20000010014 */
[C---:B------:R-:W-:Y:S01]  /*0c40*/  @P6 FFMA.FTZ R8, R10.reuse, R27, +INF ;  /* 0x7f8000000a086423 */ /* 0x040fe2000001001b */
[----:B------:R-:W-:Y:S01]  /*0c50*/  FSETP.NEU.AND P4, PT, R10, RZ, PT ;  /* 0x000000ff0a00720b */ /* 0x000fe20003f8d000 */
[----:B------:R-:W-:Y:S01]  /*0c60*/  FFMA.FTZ R24, R25, R24, -0.5 ;  /* 0xbf00000019187423 */ /* 0x000fe20000010018 */
[----:B------:R-:W-:-:S02]  /*0c70*/  FSEL R10, RZ, -23, P2 ;  /* 0xc1b80000ff0a7808 */ /* 0x000fc40001000000 */
[----:B------:R-:W-:Y:S02]  /*0c80*/  I2FP.F32.S32 R9, R9 ;  /* 0x0000000900097245 */ /* 0x000fe40000201400 */
[----:B------:R-:W-:Y:S01]  /*0c90*/  IADD3 R20, R5, -0x3f2aaaab, RZ ;  /* 0xc0d5555505147810 */ /* 0x000fe20007ffe0ff */
[----:B------:R-:W-:Y:S02]  /*0ca0*/  FMUL R24, R25, R24 ;  /* 0x0000001819187220 */ /* 0x000fe40000400000 */
[----:B------:R-:W-:Y:S01]  /*0cb0*/  FFMA.FTZ R9, R9, 1.1920928955078125e-07, R10 ;  /* 0x3400000009097823 */ /* 0x000fe2000001000a */
[----:B------:R-:W-:Y:S01]  /*0cc0*/  LOP3.LUT R10, R20, 0xff800000, RZ, 0xc0, !PT ;  /* 0xff800000140a7812 */ /* 0x000fe200078ec0ff */
[----:B------:R-:W-:-:S03]  /*0cd0*/  FFMA.FTZ R24, R25, R24, R25 ;  /* 0x0000001819187223 */ /* 0x000fc60000010019 */
[----:B------:R-:W-:Y:S01]  /*0ce0*/  IADD3 R25, R5, -R10, RZ ;  /* 0x8000000a05197210 */ /* 0x000fe20007ffe0ff */
[----:B------:R-:W-:Y:S01]  /*0cf0*/  FFMA.FTZ R20, R9, 0.69314718246459960938, R24 ;  /* 0x3f31721809147823 */ /* 0x000fe20000010018 */
[----:B------:R-:W-:-:S03]  /*0d00*/  FSETP.GEU.AND P6, PT, R6, 1.175494350822287508e-38, PT ;  /* 0x008000000600780b */ /* 0x000fc60003fce000 */
[----:B------:R-:W-:-:S04]  /*0d10*/  FADD R9, R25, -1 ;  /* 0xbf80000019097421 */ /* 0x000fc80000000000 */
[----:B------:R-:W-:-:S04]  /*0d20*/  FFMA.FTZ R24, R9, -R16, 0.14084610342979431152 ;  /* 0x3e1039f609187423 */ /* 0x000fc80000010810 */
[C---:B------:R-:W-:Y:S02]  /*0d30*/  FFMA.FTZ R24, R9.reuse, R24, -0.12148627638816833496 ;  /* 0xbdf8cdcc09187423 */ /* 0x040fe40000010018 */
[----:B------:R-:W-:Y:S02]  /*0d40*/  @!P6 FMUL R6, R6, 8388608 ;  /* 0x4b0000000606e820 */ /* 0x000fe40000400000 */
[----:B------:R-:W-:-:S03]  /*0d50*/  FFMA.FTZ R24, R9, R24, 0.13980610668659210205 ;  /* 0x3e0f295509187423 */ /* 0x000fc60000010018 */
[----:B------:R-:W-:Y:S01]  /*0d60*/  IADD3 R26, R6, -0x3f2aaaab, RZ ;  /* 0xc0d55555061a7810 */ /* 0x000fe20007ffe0ff */
[----:B------:R-:W-:Y:S01]  /*0d70*/  FFMA.FTZ R24, R9, R24, -0.16684235632419586182 ;  /* 0xbe2ad8b909187423 */ /* 0x000fe20000010018 */
[----:B------:R-:W-:Y:S02]  /*0d80*/  FSETP.NEU.AND P2, PT, R11, RZ, PT ;  /* 0x000000ff0b00720b */ /* 0x000fe40003f4d000 */
[----:B------:R-:W-:Y:S01]  /*0d90*/  LOP3.LUT R11, R26, 0xff800000, RZ, 0xc0, !PT ;  /* 0xff8000001a0b7812 */ /* 0x000fe200078ec0ff */
[C---:B------:R-:W-:Y:S01]  /*0da0*/  FFMA.FTZ R24, R9.reuse, R24, 0.20012299716472625732 ;  /* 0x3e4ced0b09187423 */ /* 0x040fe20000010018 */
[----:B------:R-:W-:Y:S02]  /*0db0*/  FSEL R26, RZ, -23, P1 ;  /* 0xc1b80000ff1a7808 */ /* 0x000fe40000800000 */
[----:B------:R-:W-:Y:S01]  /*0dc0*/  FSEL R22, R22, -INF , P3 ;  /* 0xff80000016167808 */ /* 0x000fe20001800000 */
[----:B------:R-:W-:Y:S01]  /*0dd0*/  FFMA.FTZ R24, R9, R24, -0.24999669194221496582 ;  /* 0xbe7fff2209187423 */ /* 0x000fe20000010018 */
[----:B------:R-:W-:-:S02]  /*0de0*/  FSETP.GEU.AND P1, PT, R7, 1.175494350822287508e-38, PT ;  /* 0x008000000700780b */ /* 0x000fc40003f2e000 */
[----:B------:R-:W-:Y:S01]  /*0df0*/  ISETP.GE.U32.AND P3, PT, R4, 0x7f800000, PT ;  /* 0x7f8000000400780c */ /* 0x000fe20003f66070 */
[----:B------:R-:W-:Y:S01]  /*0e00*/  FFMA.FTZ R24, R9, R24, 0.33333182334899902344 ;  /* 0x3eaaaa7809187423 */ /* 0x000fe20000010018 */
[----:B------:R-:W-:-:S03]  /*0e10*/  IADD3 R25, R6, -R11, RZ ;  /* 0x8000000b06197210 */ /* 0x000fc60007ffe0ff */
[----:B------:R-:W-:-:S04]  /*0e20*/  FFMA.FTZ R24, R9, R24, -0.5 ;  /* 0xbf00000009187423 */ /* 0x000fc80000010018 */
[----:B------:R-:W-:Y:S02]  /*0e30*/  FMUL R24, R9, R24 ;  /* 0x0000001809187220 */ /* 0x000fe40000400000 */
[----:B------:R-:W-:Y:S02]  /*0e40*/  @!P1 FMUL R7, R7, 8388608 ;  /* 0x4b00000007079820 */ /* 0x000fe40000400000 */
[----:B------:R-:W-:Y:S01]  /*0e50*/  @P3 MOV R27, 0x7f800000 ;  /* 0x7f800000001b3802 */ /* 0x000fe20000000f00 */
[----:B------:R-:W-:Y:S01]  /*0e60*/  FADD R25, R25, -1 ;  /* 0xbf80000019197421 */ /* 0x000fe20000000000 */
[----:B------:R-:W-:Y:S01]  /*0e70*/  FFMA.FTZ R9, R9, R24, R9 ;  /* 0x0000001809097223 */ /* 0x000fe20000010009 */
[----:B------:R-:W-:Y:S02]  /*0e80*/  IADD3 R24, R7, -0x3f2aaaab, RZ ;  /* 0xc0d5555507187810 */ /* 0x000fe40007ffe0ff */
[C---:B------:R-:W-:Y:S01]  /*0e90*/  @P3 FFMA.FTZ R20, R4.reuse, R27, +INF ;  /* 0x7f80000004143423 */ /* 0x040fe2000001001b */
[----:B------:R-:W-:Y:S01]  /*0ea0*/  FSETP.NEU.AND P3, PT, R4, RZ, PT ;  /* 0x000000ff0400720b */ /* 0x000fe20003f6d000 */
[----:B------:R-:W-:Y:S01]  /*0eb0*/  FFMA.FTZ R4, R25, -R16, 0.14084610342979431152 ;  /* 0x3e1039f619047423 */ /* 0x000fe20000010810 */
[----:B------:R-:W-:-:S03]  /*0ec0*/  LOP3.LUT R24, R24, 0xff800000, RZ, 0xc0, !PT ;  /* 0xff80000018187812 */ /* 0x000fc600078ec0ff */
[----:B------:R-:W-:Y:S01]  /*0ed0*/  FFMA.FTZ R4, R25, R4, -0.12148627638816833496 ;  /* 0xbdf8cdcc19047423 */ /* 0x000fe20000010004 */
[----:B------:R-:W-:-:S03]  /*0ee0*/  IADD3 R27, R7, -R24, RZ ;  /* 0x80000018071b7210 */ /* 0x000fc60007ffe0ff */
[----:B------:R-:W-:Y:S02]  /*0ef0*/  FFMA.FTZ R4, R25, R4, 0.13980610668659210205 ;  /* 0x3e0f295519047423 */ /* 0x000fe40000010004 */
[----:B------:R-:W-:Y:S02]  /*0f00*/  FADD R27, R27, -1 ;  /* 0xbf8000001b1b7421 */ /* 0x000fe40000000000 */
[----:B------:R-:W-:Y:S02]  /*0f10*/  FFMA.FTZ R4, R25, R4, -0.16684235632419586182 ;  /* 0xbe2ad8b919047423 */ /* 0x000fe40000010004 */
[----:B------:R-:W-:Y:S02]  /*0f20*/  FFMA.FTZ R16, R27, -R16, 0.14084610342979431152 ;  /* 0x3e1039f61b107423 */ /* 0x000fe40000010810 */
[----:B------:R-:W-:Y:S02]  /*0f30*/  FFMA.FTZ R4, R25, R4, 0.20012299716472625732 ;  /* 0x3e4ced0b19047423 */ /* 0x000fe40000010004 */
[----:B------:R-:W-:-:S02]  /*0f40*/  FFMA.FTZ R16, R27, R16, -0.12148627638816833496 ;  /* 0xbdf8cdcc1b107423 */ /* 0x000fc40000010010 */
[----:B------:R-:W-:Y:S02]  /*0f50*/  FFMA.FTZ R4, R25, R4, -0.24999669194221496582 ;  /* 0xbe7fff2219047423 */ /* 0x000fe40000010004 */
[----:B------:R-:W-:Y:S02]  /*0f60*/  FFMA.FTZ R16, R27, R16, 0.13980610668659210205 ;  /* 0x3e0f29551b107423 */ /* 0x000fe40000010010 */
[----:B------:R-:W-:Y:S02]  /*0f70*/  FFMA.FTZ R4, R25, R4, 0.33333182334899902344 ;  /* 0x3eaaaa7819047423 */ /* 0x000fe40000010004 */
[----:B------:R-:W-:Y:S02]  /*0f80*/  FFMA.FTZ R16, R27, R16, -0.16684235632419586182 ;  /* 0xbe2ad8b91b107423 */ /* 0x000fe40000010010 */
[----:B------:R-:W-:Y:S02]  /*0f90*/  FFMA.FTZ R4, R25, R4, -0.5 ;  /* 0xbf00000019047423 */ /* 0x000fe40000010004 */
[----:B------:R-:W-:-:S02]  /*0fa0*/  FFMA.FTZ R16, R27, R16, 0.20012299716472625732 ;  /* 0x3e4ced0b1b107423 */ /* 0x000fc40000010010 */
[----:B------:R-:W-:Y:S02]  /*0fb0*/  FMUL R4, R25, R4 ;  /* 0x0000000419047220 */ /* 0x000fe40000400000 */
[----:B------:R-:W-:Y:S01]  /*0fc0*/  FFMA.FTZ R16, R27, R16, -0.24999669194221496582 ;  /* 0xbe7fff221b107423 */ /* 0x000fe20000010010 */
[----:B------:R-:W-:Y:S01]  /*0fd0*/  I2FP.F32.S32 R29, R10 ;  /* 0x0000000a001d7245 */ /* 0x000fe20000201400 */
[----:B------:R-:W-:Y:S01]  /*0fe0*/  FFMA.FTZ R4, R25, R4, R25 ;  /* 0x0000000419047223 */ /* 0x000fe20000010019 */
[----:B------:R-:W-:Y:S01]  /*0ff0*/  LEA R25, R0, R2, 0xc ;  /* 0x0000000200197211 */ /* 0x000fe200078e60ff */
[----:B------:R-:W-:Y:S01]  /*1000*/  FFMA.FTZ R16, R27, R16, 0.33333182334899902344 ;  /* 0x3eaaaa781b107423 */ /* 0x000fe20000010010 */
[----:B------:R-:W-:Y:S02]  /*1010*/  I2FP.F32.S32 R0, R11 ;  /* 0x0000000b00007245 */ /* 0x000fe40000201400 */
[----:B------:R-:W-:Y:S01]  /*1020*/  FSEL R2, R23, -INF , P5 ;  /* 0xff80000017027808 */ /* 0x000fe20002800000 */
[----:B------:R-:W0:Y:S01]  /*1030*/  LDC.64 R10, c[0x0][0x230] ;  /* 0x00008c00ff0a7b82 */ /* 0x000e220000000a00 */
[----:B------:R-:W-:Y:S01]  /*1040*/  ISETP.GE.U32.AND P5, PT, R5, 0x7f800000, PT ;  /* 0x7f8000000500780c */ /* 0x000fe20003fa6070 */
[----:B------:R-:W-:Y:S01]  /*1050*/  FFMA.FTZ R26, R29, 1.1920928955078125e-07, R26 ;  /* 0x340000001d1a7823 */ /* 0x000fe2000001001a */
[----:B------:R-:W-:Y:S01]  /*1060*/  FFMA.FTZ R16, R27, R16, -0.5 ;  /* 0xbf0000001b107423 */ /* 0x000fe20000010010 */
[----:B------:R-:W-:-:S02]  /*1070*/  FSEL R29, RZ, -23, P6 ;  /* 0xc1b80000ff1d7808 */ /* 0x000fc40003000000 */
[----:B------:R-:W-:Y:S02]  /*1080*/  FSEL R23, R8, -INF , P4 ;  /* 0xff80000008177808 */ /* 0x000fe40002000000 */
[----:B------:R-:W-:Y:S01]  /*1090*/  ISETP.GE.U32.AND P6, PT, R6, 0x7f800000, PT ;  /* 0x7f8000000600780c */ /* 0x000fe20003fc6070 */
[----:B------:R-:W-:Y:S01]  /*10a0*/  FMUL R16, R27, R16 ;  /* 0x000000101b107220 */ /* 0x000fe20000400000 */
[----:B------:R-:W-:Y:S01]  /*10b0*/  ISETP.GE.U32.AND P4, PT, R7, 0x7f800000, PT ;  /* 0x7f8000000700780c */ /* 0x000fe20003f86070 */
[----:B------:R-:W-:Y:S02]  /*10c0*/  FFMA.FTZ R29, R0, 1.1920928955078125e-07, R29 ;  /* 0x34000000001d7823 */ /* 0x000fe4000001001d */
[----:B------:R-:W-:Y:S02]  /*10d0*/  FFMA.FTZ R27, R27, R16, R27 ;  /* 0x000000101b1b7223 */ /* 0x000fe4000001001b */
[----:B------:R-:W-:Y:S01]  /*10e0*/  FFMA.FTZ R16, R29, 0.69314718246459960938, R4 ;  /* 0x3f3172181d107823 */ /* 0x000fe20000010004 */
[----:B------:R-:W-:-:S02]  /*10f0*/  @P5 MOV R4, 0x7f800000 ;  /* 0x7f80000000045802 */ /* 0x000fc40000000f00 */
[----:B------:R-:W-:Y:S02]  /*1100*/  I2FP.F32.S32 R24, R24 ;  /* 0x0000001800187245 */ /* 0x000fe40000201400 */
[----:B------:R-:W-:Y:S01]  /*1110*/  FSEL R8, RZ, -23, P1 ;  /* 0xc1b80000ff087808 */ /* 0x000fe20000800000 */
[----:B------:R-:W-:Y:S01]  /*1120*/  FFMA.FTZ R0, R26, 0.69314718246459960938, R9 ;  /* 0x3f3172181a007823 */ /* 0x000fe20000010009 */
[----:B------:R-:W-:Y:S01]  /*1130*/  @P6 MOV R9, 0x7f800000 ;  /* 0x7f80000000096802 */ /* 0x000fe20000000f00 */
[C---:B------:R-:W-:Y:S01]  /*1140*/  @P5 FFMA.FTZ R0, R5.reuse, R4, +INF ;  /* 0x7f80000005005423 */ /* 0x040fe20000010004 */
[----:B------:R-:W-:Y:S01]  /*1150*/  FSETP.NEU.AND P1, PT, R5, RZ, PT ;  /* 0x000000ff0500720b */ /* 0x000fe20003f2d000 */
[----:B------:R-:W-:Y:S01]  /*1160*/  FFMA.FTZ R24, R24, 1.1920928955078125e-07, R8 ;  /* 0x3400000018187823 */ /* 0x000fe20000010008 */
[----:B------:R-:W-:Y:S02]  /*1170*/  @P4 MOV R4, 0x7f800000 ;  /* 0x7f80000000044802 */ /* 0x000fe40000000f00 */
[----:B------:R-:W-:-:S02]  /*1180*/  IADD3 R5, R25, 0x200, RZ ;  /* 0x0000020019057810 */ /* 0x000fc40007ffe0ff */
[----:B------:R-:W-:Y:S01]  /*1190*/  FSEL R26, R21, -INF , P2 ;  /* 0xff800000151a7808 */ /* 0x000fe20001000000 */
[----:B------:R-:W-:Y:S01]  /*11a0*/  FFMA.FTZ R24, R24, 0.69314718246459960938, R27 ;  /* 0x3f31721818187823 */ /* 0x000fe2000001001b */
[C---:B------:R-:W-:Y:S01]  /*11b0*/  @P6 FFMA.FTZ R16, R6.reuse, R9, +INF ;  /* 0x7f80000006106423 */ /* 0x040fe20000010009 */
[----:B------:R-:W-:Y:S01]  /*11c0*/  @P4 FFMA.FTZ R24, R7, R4, +INF ;  /* 0x7f80000007184423 */ /* 0x000fe20000010004 */
[----:B0-----:R-:W-:Y:S01]  /*11d0*/  IMAD.WIDE R8, R25, 0x4, R10 ;  /* 0x0000000419087825 */ /* 0x001fe200078e020a */
[----:B------:R-:W-:-:S03]  /*11e0*/  FSETP.NEU.AND P5, PT, R6, RZ, PT ;  /* 0x000000ff0600720b */ /* 0x000fc60003fad000 */
[----:B------:R-:W-:Y:S01]  /*11f0*/  FADD R4, -R22, R3 ;  /* 0x0000000316047221 */ /* 0x000fe20000000100 */
[----:B------:R-:W-:Y:S01]  /*1200*/  FSETP.NEU.AND P6, PT, R7, RZ, PT ;  /* 0x000000ff0700720b */ /* 0x000fe20003fcd000 */
[----:B------:R-:W-:-:S04]  /*1210*/  IMAD.WIDE R10, R5, 0x4, R10 ;  /* 0x00000004050a7825 */ /* 0x000fc800078e020a */
[----:B------:R-:W-:Y:S01]  /*1220*/  FADD R5, -R2, R17 ;  /* 0x0000001102057221 */ /* 0x000fe20000000100 */
[----:B------:R-:W-:Y:S01]  /*1230*/  FADD R6, -R23, R18 ;  /* 0x0000001217067221 */ /* 0x000fe20000000100 */
[----:B------:R-:W-:Y:S01]  /*1240*/  FADD R7, -R26, R19 ;  /* 0x000000131a077221 */ /* 0x000fe20000000100 */
[----:B------:R-:W-:Y:S02]  /*1250*/  FSEL R17, R20, -INF , P3 ;  /* 0xff80000014117808 */ /* 0x000fe40001800000 */
[----:B------:R-:W-:Y:S02]  /*1260*/  FSEL R0, R0, -INF , P1 ;  /* 0xff80000000007808 */ /* 0x000fe40000800000 */
[----:B------:R-:W-:Y:S02]  /*1270*/  FSEL R3, R16, -INF , P5 ;  /* 0xff80000010037808 */ /* 0x000fe40002800000 */
[----:B------:R-:W-:Y:S01]  /*1280*/  FSEL R24, R24, -INF , P6 ;  /* 0xff80000018187808 */ /* 0x000fe20003000000 */
[----:B------:R0:W-:Y:S01]  /*1290*/  @!P0 STG.E.128 desc[UR4][R8.64], R4 ;  /* 0x0000000408008986 */ /* 0x0001e2000c101d04 */
[----:B------:R-:W-:Y:S01]  /*12a0*/  FADD R12, -R17, R12 ;  /* 0x0000000c110c7221 */ /* 0x000fe20000000100 */
[----:B------:R-:W-:Y:S01]  /*12b0*/  FADD R13, -R0, R13 ;  /* 0x0000000d000d7221 */ /* 0x000fe20000000100 */
[----:B------:R-:W-:Y:S01]  /*12c0*/  FADD R14, -R3, R14 ;  /* 0x0000000e030e7221 */ /* 0x000fe20000000100 */
[----:B------:R-:W-:Y:S01]  /*12d0*/  FADD R15, R15, -R24 ;  /* 0x800000180f0f7221 */ /* 0x000fe20000000000 */
[----:B0-----:R-:W-:Y:S06]  /*12e0*/  @P0 EXIT ;  /* 0x000000000000094d */ /* 0x001fec0003800000 */
[----:B------:R-:W-:Y:S01]  /*12f0*/  STG.E.128 desc[UR4][R10.64], R12 ;  /* 0x0000000c0a007986 */ /* 0x000fe2000c101d04 */
[----:B------:R-:W-:Y:S05]  /*1300*/  EXIT ;  /* 0x000000000000794d */ /* 0x000fea0003800000 */
.L_x_0:
[----:B------:R-:W-:-:S00]  /*1310*/  BRA `(.L_x_0) ;  /* 0xfffffffc00fc7947 */ /* 0x000fc0000383ffff */
[----:B------:R-:W-:-:S00]  /*1320*/  NOP ;  /* 0x0000000000007918 */ /* 0x000fc00000000000 */
        /* <DEDUP_REMOVED lines=13> */
.L_x_1:


//--------------------- .nv.global.init           --------------------------
	.section	.nv.global.init,"aw",@progbits
.nv.global.init:
	.type		_$_str,@object
	.size		_$_str,(.L_0 - _$_str)
_$_str:
        /*0000*/ 	.byte	0x5f, 0x5f, 0x43, 0x55, 0x44, 0x41, 0x5f, 0x46, 0x54, 0x5a, 0x00
.L_0:


//--------------------- .nv.constant0.triton_poi_fused__log_softmax_convolution_38 --------------------------
	.section	.nv.constant0.triton_poi_fused__log_softmax_convolution_38,"a",@progbits
	.sectionflags	@""
	.align	4
.nv.constant0.triton_poi_fused__log_softmax_convolution_38:
	.zero		576
